	.headerflags	@"EF_CUDA_TEXMODE_UNIFIED EF_CUDA_64BIT_ADDRESS EF_CUDA_ACCELERATORS EF_CUDA_SM90 EF_CUDA_VIRTUAL_SM(EF_CUDA_SM90)"
	.elftype	@"ET_EXEC"


//--------------------- .nv.info                  --------------------------
	.section	.nv.info,"",@"SHT_CUDA_INFO"
	.align	4


	//----- nvinfo : EIATTR_REGCOUNT
	.align		4
        /*0000*/ 	.byte	0x04, 0x2f
        /*0002*/ 	.short	(.L_1 - .L_0)
	.align		4
.L_0:
        /*0004*/ 	.word	index@(triton_poi_fused_convolution_relu_14)
        /*0008*/ 	.word	0x0000000c


	//----- nvinfo : EIATTR_MIN_STACK_SIZE
	.align		4
.L_1:
        /*000c*/ 	.byte	0x04, 0x12
        /*000e*/ 	.short	(.L_3 - .L_2)
	.align		4
.L_2:
        /*0010*/ 	.word	index@(triton_poi_fused_convolution_relu_14)
        /*0014*/ 	.word	0x00000000


	//----- nvinfo : EIATTR_FRAME_SIZE
	.align		4
.L_3:
        /*0018*/ 	.byte	0x04, 0x11
        /*001a*/ 	.short	(.L_5 - .L_4)
	.align		4
.L_4:
        /*001c*/ 	.word	index@(triton_poi_fused_convolution_relu_14)
        /*0020*/ 	.word	0x00000000


	//----- nvinfo : EIATTR_MIN_STACK_SIZE
	.align		4
.L_5:
        /*0024*/ 	.byte	0x04, 0x12
        /*0026*/ 	.short	(.L_7 - .L_6)
	.align		4
.L_6:
        /*0028*/ 	.word	index@(triton_poi_fused_convolution_relu_14)
        /*002c*/ 	.word	0x00000000
.L_7:


//--------------------- .nv.info.triton_poi_fused_convolution_relu_14 --------------------------
	.section	.nv.info.triton_poi_fused_convolution_relu_14,"",@"SHT_CUDA_INFO"
	.sectionflags	@""
	.align	4


	//----- nvinfo : EIATTR_CUDA_API_VERSION
	.align		4
        /*0000*/ 	.byte	0x04, 0x37
        /*0002*/ 	.short	(.L_9 - .L_8)
.L_8:
        /*0004*/ 	.word	0x0000007c


	//----- nvinfo : EIATTR_KPARAM_INFO
	.align		4
.L_9:
        /*0008*/ 	.byte	0x04, 0x17
        /*000a*/ 	.short	(.L_11 - .L_10)
.L_10:
        /*000c*/ 	.word	0x00000000
        /*0010*/ 	.short	0x0002
        /*0012*/ 	.short	0x0010
        /*0014*/ 	.byte	0x00, 0xf0, 0x11, 0x00


	//----- nvinfo : EIATTR_KPARAM_INFO
	.align		4
.L_11:
        /*0018*/ 	.byte	0x04, 0x17
        /*001a*/ 	.short	(.L_13 - .L_12)
.L_12:
        /*001c*/ 	.word	0x00000000
        /*0020*/ 	.short	0x0001
        /*0022*/ 	.short	0x0008
        /*0024*/ 	.byte	0x00, 0xf4, 0x21, 0x00


	//----- nvinfo : EIATTR_KPARAM_INFO
	.align		4
.L_13:
        /*0028*/ 	.byte	0x04, 0x17
        /*002a*/ 	.short	(.L_15 - .L_14)
.L_14:
        /*002c*/ 	.word	0x00000000
        /*0030*/ 	.short	0x0000
        /*0032*/ 	.short	0x0000
        /*0034*/ 	.byte	0x00, 0xf4, 0x21, 0x00


	//----- nvinfo : EIATTR_SPARSE_MMA_MASK
	.align		4
.L_15:
        /*0038*/ 	.byte	0x03, 0x50
        /*003a*/ 	.short	0x0000


	//----- nvinfo : EIATTR_MAXREG_COUNT
	.align		4
        /*003c*/ 	.byte	0x03, 0x1b
        /*003e*/ 	.short	0x00ff


	//----- nvinfo : EIATTR_EXIT_INSTR_OFFSETS
	.align		4
        /*0040*/ 	.byte	0x04, 0x1c
        /*0042*/ 	.short	(.L_17 - .L_16)


	//   ....[0]....
.L_16:
        /*0044*/ 	.word	0x00000190


	//----- nvinfo : EIATTR_REQNTID
	.align		4
.L_17:
        /*0048*/ 	.byte	0x04, 0x10
        /*004a*/ 	.short	(.L_19 - .L_18)
.L_18:
        /*004c*/ 	.word	0x00000100
        /*0050*/ 	.word	0x00000001
        /*0054*/ 	.word	0x00000001


	//----- nvinfo : EIATTR_CBANK_PARAM_SIZE
	.align		4
.L_19:
        /*0058*/ 	.byte	0x03, 0x19
        /*005a*/ 	.short	0x0014


	//----- nvinfo : EIATTR_PARAM_CBANK
	.align		4
        /*005c*/ 	.byte	0x04, 0x0a
        /*005e*/ 	.short	(.L_21 - .L_20)
	.align		4
.L_20:
        /*0060*/ 	.word	index@(.nv.constant0.triton_poi_fused_convolution_relu_14)
        /*0064*/ 	.short	0x0210
        /*0066*/ 	.short	0x0014


	//----- nvinfo : EIATTR_SW_WAR
	.align		4
.L_21:
        /*0068*/ 	.byte	0x04, 0x36
        /*006a*/ 	.short	(.L_23 - .L_22)
.L_22:
        /*006c*/ 	.word	0x00000008
.L_23:


//--------------------- .nv.callgraph             --------------------------
	.section	.nv.callgraph,"",@"SHT_CUDA_CALLGRAPH"
	.align	4
	.sectionentsize	8
	.align		4
        /*0000*/ 	.word	0x00000000
	.align		4
        /*0004*/ 	.word	0xffffffff
	.align		4
        /*0008*/ 	.word	0x00000000
	.align		4
        /*000c*/ 	.word	0xfffffffe
	.align		4
        /*0010*/ 	.word	0x00000000
	.align		4
        /*0014*/ 	.word	0xfffffffd
	.align		4
        /*0018*/ 	.word	0x00000000
	.align		4
        /*001c*/ 	.word	0xfffffffc


//--------------------- .text.triton_poi_fused_convolution_relu_14 --------------------------
	.section	.text.triton_poi_fused_convolution_relu_14,"ax",@progbits
	.align	128
        .global         triton_poi_fused_convolution_relu_14
        .type           triton_poi_fused_convolution_relu_14,@function
        .size           triton_poi_fused_convolution_relu_14,(.L_x_1 - triton_poi_fused_convolution_relu_14)
        .other          triton_poi_fused_convolution_relu_14,@"STO_CUDA_ENTRY STV_DEFAULT"
triton_poi_fused_convolution_relu_14:
.text.triton_poi_fused_convolution_relu_14:
[----:B------:R-:W-:Y:S01]  /*0000*/  LDC R1, c[0x0][0x28] ;  /* 0x00000a00ff017b82 */ /* 0x000fe20000000800 */
[----:B------:R-:W1:Y:S07]  /*0010*/  S2R R0, SR_TID.X ;  /* 0x0000000000007919 */ /* 0x000e6e0000002100 */
[----:B------:R-:W2:Y:S01]  /*0020*/  LDC.64 R4, c[0x0][0x218] ;  /* 0x00008600ff047b82 */ /* 0x000ea20000000a00 */
[----:B------:R-:W-:Y:S01]  /*0030*/  ULDC.64 UR4, c[0x0][0x208] ;  /* 0x0000820000047ab9 */ /* 0x000fe20000000a00 */
[----:B------:R-:W3:Y:S06]  /*0040*/  S2R R7, SR_CTAID.X ;  /* 0x0000000000077919 */ /* 0x000eec0000002500 */
[----:B------:R-:W4:Y:S01]  /*0050*/  LDC.64 R2, c[0x0][0x210] ;  /* 0x00008400ff027b82 */ /* 0x000f220000000a00 */
[----:B-1----:R-:W-:Y:S01]  /*0060*/  IMAD.SHL.U32 R0, R0, 0x2, RZ ;  /* 0x0000000200007824 */ /* 0x002fe200078e00ff */
[----:B---3--:R-:W-:-:S04]  /*0070*/  SHF.R.S32.HI R6, RZ, 0x16, R7 ;  /* 0x00000016ff067819 */ /* 0x008fc80000011407 */
[----:B------:R-:W-:-:S05]  /*0080*/  LOP3.LUT R0, R0, 0x1fe, RZ, 0xc0, !PT ;  /* 0x000001fe00007812 */ /* 0x000fca00078ec0ff */
[----:B------:R-:W-:Y:S01]  /*0090*/  IMAD R7, R7, 0x200, R0 ;  /* 0x0000020007077824 */ /* 0x000fe200078e0200 */
[----:B------:R-:W-:-:S03]  /*00a0*/  SGXT R0, R6, 0x1 ;  /* 0x000000010600781a */ /* 0x000fc60000000200 */
[----:B----4-:R-:W-:Y:S01]  /*00b0*/  IMAD.WIDE R2, R7, 0x4, R2 ;  /* 0x0000000407027825 */ /* 0x010fe200078e0202 */
[----:B------:R-:W-:-:S04]  /*00c0*/  LEA.HI R0, R0, R7, RZ, 0x7 ;  /* 0x0000000700007211 */ /* 0x000fc800078f38ff */
[----:B------:R-:W-:-:S05]  /*00d0*/  LOP3.LUT R0, R0, 0xffffff80, RZ, 0xc0, !PT ;  /* 0xffffff8000007812 */ /* 0x000fca00078ec0ff */
[----:B------:R-:W-:Y:S02]  /*00e0*/  IMAD.IADD R9, R7, 0x1, -R0 ;  /* 0x0000000107097824 */ /* 0x000fe400078e0a00 */
[----:B------:R-:W3:Y:S02]  /*00f0*/  LDG.E.64 R6, desc[UR4][R2.64] ;  /* 0x0000000402067981 */ /* 0x000ee4000c1e1b00 */
[----:B--2---:R-:W-:-:S06]  /*0100*/  IMAD.WIDE R4, R9, 0x4, R4 ;  /* 0x0000000409047825 */ /* 0x004fcc00078e0204 */
[----:B------:R-:W3:Y:S02]  /*0110*/  LDG.E.EL.64 R4, desc[UR4][R4.64] ;  /* 0x0000000404047981 */ /* 0x000ee4000c2e1b00 */
[C---:B---3--:R-:W-:Y:S01]  /*0120*/  FSETP.GEU.AND P0, PT, R6.reuse, -R4, PT ;  /* 0x800000040600720b */ /* 0x048fe20003f0e000 */
[----:B------:R-:W-:Y:S01]  /*0130*/  FADD R6, R6, R4 ;  /* 0x0000000406067221 */ /* 0x000fe20000000000 */
[C---:B------:R-:W-:Y:S01]  /*0140*/  FADD R0, R7.reuse, R5 ;  /* 0x0000000507007221 */ /* 0x040fe20000000000 */
[----:B------:R-:W-:-:S03]  /*0150*/  FSETP.GEU.AND P1, PT, R7, -R5, PT ;  /* 0x800000050700720b */ /* 0x000fc60003f2e000 */
[----:B------:R-:W-:Y:S02]  /*0160*/  FSEL R6, R6, RZ, P0 ;  /* 0x000000ff06067208 */ /* 0x000fe40000000000 */
[----:B------:R-:W-:-:S05]  /*0170*/  FSEL R7, R0, RZ, P1 ;  /* 0x000000ff00077208 */ /* 0x000fca0000800000 */
[----:B------:R-:W-:Y:S01]  /*0180*/  STG.E.64 desc[UR4][R2.64], R6 ;  /* 0x0000000602007986 */ /* 0x000fe2000c101b04 */
[----:B------:R-:W-:Y:S05]  /*0190*/  EXIT ;  /* 0x000000000000794d */ /* 0x000fea0003800000 */
.L_x_0:
[----:B------:R-:W-:-:S00]  /*01a0*/  BRA `(.L_x_0) ;  /* 0xfffffffc00fc7947 */ /* 0x000fc0000383ffff */
[----:B------:R-:W-:-:S00]  /*01b0*/  NOP ;  /* 0x0000000000007918 */ /* 0x000fc00000000000 */
        /* <DEDUP_REMOVED lines=12> */
.L_x_1:


//--------------------- .nv.constant0.triton_poi_fused_convolution_relu_14 --------------------------
	.section	.nv.constant0.triton_poi_fused_convolution_relu_14,"a",@progbits
	.sectionflags	@""
	.align	4
.nv.constant0.triton_poi_fused_convolution_relu_14:
	.zero		548
